//
// Generated by NVIDIA NVVM Compiler
//
// Compiler Build ID: CL-36424714
// Cuda compilation tools, release 13.0, V13.0.88
// Based on NVVM 20.0.0
//

.version 9.0
.target sm_100
.address_size 64

	// .globl	_Z25matrix_vector_dot_productPiS_S_i
// _ZZ25matrix_vector_dot_productPiS_S_iE8partials has been demoted

.visible .entry _Z25matrix_vector_dot_productPiS_S_i(
	.param .u64 .ptr .align 1 _Z25matrix_vector_dot_productPiS_S_i_param_0,
	.param .u64 .ptr .align 1 _Z25matrix_vector_dot_productPiS_S_i_param_1,
	.param .u64 .ptr .align 1 _Z25matrix_vector_dot_productPiS_S_i_param_2,
	.param .u32 _Z25matrix_vector_dot_productPiS_S_i_param_3
)
{
	.reg .pred 	%p<12>;
	.reg .b32 	%r<134>;
	.reg .b64 	%rd<13>;
	// demoted variable
	.shared .align 4 .b8 _ZZ25matrix_vector_dot_productPiS_S_iE8partials[40];
	ld.param.u64 	%rd1, [_Z25matrix_vector_dot_productPiS_S_i_param_0];
	ld.param.u64 	%rd2, [_Z25matrix_vector_dot_productPiS_S_i_param_1];
	ld.param.u64 	%rd3, [_Z25matrix_vector_dot_productPiS_S_i_param_2];
	ld.param.u32 	%r36, [_Z25matrix_vector_dot_productPiS_S_i_param_3];
	mov.u32 	%r1, %ctaid.x;
	mov.u32 	%r2, %tid.x;
	setp.ge.s32 	%p1, %r2, %r36;
	@%p1 bra 	$L__BB0_2;
	cvta.to.global.u64 	%rd4, %rd1;
	cvta.to.global.u64 	%rd5, %rd2;
	mad.lo.s32 	%r41, %r36, %r1, %r2;
	mul.wide.u32 	%rd6, %r41, 4;
	add.s64 	%rd7, %rd4, %rd6;
	ld.global.u32 	%r42, [%rd7];
	mul.wide.u32 	%rd8, %r2, 4;
	add.s64 	%rd9, %rd5, %rd8;
	ld.global.u32 	%r43, [%rd9];
	mul.lo.s32 	%r44, %r43, %r42;
	shl.b32 	%r45, %r2, 2;
	mov.u32 	%r46, _ZZ25matrix_vector_dot_productPiS_S_iE8partials;
	add.s32 	%r47, %r46, %r45;
	st.shared.u32 	[%r47], %r44;
	bra.uni 	$L__BB0_3;
$L__BB0_2:
	shl.b32 	%r37, %r2, 2;
	mov.u32 	%r38, _ZZ25matrix_vector_dot_productPiS_S_iE8partials;
	add.s32 	%r39, %r38, %r37;
	mov.b32 	%r40, 0;
	st.shared.u32 	[%r39], %r40;
$L__BB0_3:
	bar.sync 	0;
	setp.ne.s32 	%p2, %r2, 0;
	@%p2 bra 	$L__BB0_18;
	setp.lt.s32 	%p3, %r36, 1;
	mov.b32 	%r133, 0;
	@%p3 bra 	$L__BB0_17;
	and.b32  	%r3, %r36, 15;
	setp.lt.u32 	%p4, %r36, 16;
	mov.b32 	%r125, 0;
	mov.u32 	%r133, %r125;
	@%p4 bra 	$L__BB0_8;
	and.b32  	%r125, %r36, 2147483632;
	mov.u32 	%r53, _ZZ25matrix_vector_dot_productPiS_S_iE8partials;
	add.s32 	%r118, %r53, 32;
	neg.s32 	%r119, %r125;
	mov.b32 	%r133, 0;
$L__BB0_7:
	.pragma "nounroll";
	ld.shared.u32 	%r54, [%r118+-32];
	add.s32 	%r55, %r54, %r133;
	ld.shared.u32 	%r56, [%r118+-28];
	add.s32 	%r57, %r56, %r55;
	ld.shared.u32 	%r58, [%r118+-24];
	add.s32 	%r59, %r58, %r57;
	ld.shared.u32 	%r60, [%r118+-20];
	add.s32 	%r61, %r60, %r59;
	ld.shared.u32 	%r62, [%r118+-16];
	add.s32 	%r63, %r62, %r61;
	ld.shared.u32 	%r64, [%r118+-12];
	add.s32 	%r65, %r64, %r63;
	ld.shared.u32 	%r66, [%r118+-8];
	add.s32 	%r67, %r66, %r65;
	ld.shared.u32 	%r68, [%r118+-4];
	add.s32 	%r69, %r68, %r67;
	ld.shared.u32 	%r70, [%r118];
	add.s32 	%r71, %r70, %r69;
	ld.shared.u32 	%r72, [%r118+4];
	add.s32 	%r73, %r72, %r71;
	ld.shared.u32 	%r74, [%r118+8];
	add.s32 	%r75, %r74, %r73;
	ld.shared.u32 	%r76, [%r118+12];
	add.s32 	%r77, %r76, %r75;
	ld.shared.u32 	%r78, [%r118+16];
	add.s32 	%r79, %r78, %r77;
	ld.shared.u32 	%r80, [%r118+20];
	add.s32 	%r81, %r80, %r79;
	ld.shared.u32 	%r82, [%r118+24];
	add.s32 	%r83, %r82, %r81;
	ld.shared.u32 	%r84, [%r118+28];
	add.s32 	%r133, %r84, %r83;
	add.s32 	%r119, %r119, 16;
	add.s32 	%r118, %r118, 64;
	setp.ne.s32 	%p5, %r119, 0;
	@%p5 bra 	$L__BB0_7;
$L__BB0_8:
	setp.eq.s32 	%p6, %r3, 0;
	@%p6 bra 	$L__BB0_17;
	and.b32  	%r15, %r36, 7;
	setp.lt.u32 	%p7, %r3, 8;
	@%p7 bra 	$L__BB0_11;
	shl.b32 	%r86, %r125, 2;
	mov.u32 	%r87, _ZZ25matrix_vector_dot_productPiS_S_iE8partials;
	add.s32 	%r88, %r87, %r86;
	ld.shared.u32 	%r89, [%r88];
	add.s32 	%r90, %r89, %r133;
	ld.shared.u32 	%r91, [%r88+4];
	add.s32 	%r92, %r91, %r90;
	ld.shared.u32 	%r93, [%r88+8];
	add.s32 	%r94, %r93, %r92;
	ld.shared.u32 	%r95, [%r88+12];
	add.s32 	%r96, %r95, %r94;
	ld.shared.u32 	%r97, [%r88+16];
	add.s32 	%r98, %r97, %r96;
	ld.shared.u32 	%r99, [%r88+20];
	add.s32 	%r100, %r99, %r98;
	ld.shared.u32 	%r101, [%r88+24];
	add.s32 	%r102, %r101, %r100;
	ld.shared.u32 	%r103, [%r88+28];
	add.s32 	%r133, %r103, %r102;
	add.s32 	%r125, %r125, 8;
$L__BB0_11:
	setp.eq.s32 	%p8, %r15, 0;
	@%p8 bra 	$L__BB0_17;
	and.b32  	%r21, %r36, 3;
	setp.lt.u32 	%p9, %r15, 4;
	@%p9 bra 	$L__BB0_14;
	shl.b32 	%r105, %r125, 2;
	mov.u32 	%r106, _ZZ25matrix_vector_dot_productPiS_S_iE8partials;
	add.s32 	%r107, %r106, %r105;
	ld.shared.u32 	%r108, [%r107];
	add.s32 	%r109, %r108, %r133;
	ld.shared.u32 	%r110, [%r107+4];
	add.s32 	%r111, %r110, %r109;
	ld.shared.u32 	%r112, [%r107+8];
	add.s32 	%r113, %r112, %r111;
	ld.shared.u32 	%r114, [%r107+12];
	add.s32 	%r133, %r114, %r113;
	add.s32 	%r125, %r125, 4;
$L__BB0_14:
	setp.eq.s32 	%p10, %r21, 0;
	@%p10 bra 	$L__BB0_17;
	shl.b32 	%r115, %r125, 2;
	mov.u32 	%r116, _ZZ25matrix_vector_dot_productPiS_S_iE8partials;
	add.s32 	%r131, %r116, %r115;
	neg.s32 	%r130, %r21;
$L__BB0_16:
	.pragma "nounroll";
	ld.shared.u32 	%r117, [%r131];
	add.s32 	%r133, %r117, %r133;
	add.s32 	%r131, %r131, 4;
	add.s32 	%r130, %r130, 1;
	setp.ne.s32 	%p11, %r130, 0;
	@%p11 bra 	$L__BB0_16;
$L__BB0_17:
	cvta.to.global.u64 	%rd10, %rd3;
	mul.wide.u32 	%rd11, %r1, 4;
	add.s64 	%rd12, %rd10, %rd11;
	st.global.u32 	[%rd12], %r133;
$L__BB0_18:
	ret;

}


// ===== COMPILED SASS (sm_100) =====

	.target	sm_100

	.elftype	@"ET_EXEC"


//--------------------- .note.nv.tkinfo           --------------------------
	.section	.note.nv.tkinfo,"",@"SHT_NOTE"
	.sectionflags	@"SHF_NOTE_NV_TKINFO"
	.tkinfo
        /*0018*/ 	.word	0x00000002
        /*0030*/ 	.string	""
        /*0030*/ 	.string	"ptxas"
        /*0030*/ 	.string	"Cuda compilation tools, release 13.0, V13.0.88"
        /*0030*/ 	.string	"Build cuda_13.0.r13.0/compiler.36424714_0"
        /*0030*/ 	.string	"-arch sm_100 -m 64 "



//--------------------- .note.nv.cuinfo           --------------------------
	.section	.note.nv.cuinfo,"",@"SHT_NOTE"
	.sectionflags	@"SHF_NOTE_NV_CUINFO"
        /*0018*/ 	.short	0x0002
        /*001a*/ 	.short	0x0064
        /*001c*/ 	.short	0x0082
	.zero		2


//--------------------- .nv.info                  --------------------------
	.section	.nv.info,"",@"SHT_CUDA_INFO"
	.align	4


	//----- nvinfo : EIATTR_REGCOUNT
	.align		4
        /*0000*/ 	.byte	0x04, 0x2f
        /*0002*/ 	.short	(.L_1 - .L_0)
	.align		4
.L_0:
        /*0004*/ 	.word	index@(_Z25matrix_vector_dot_productPiS_S_i)
        /*0008*/ 	.word	0x0000001b


	//----- nvinfo : EIATTR_FRAME_SIZE
	.align		4
.L_1:
        /*000c*/ 	.byte	0x04, 0x11
        /*000e*/ 	.short	(.L_3 - .L_2)
	.align		4
.L_2:
        /*0010*/ 	.word	index@(_Z25matrix_vector_dot_productPiS_S_i)
        /*0014*/ 	.word	0x00000000


	//----- nvinfo : EIATTR_MIN_STACK_SIZE
	.align		4
.L_3:
        /*0018*/ 	.byte	0x04, 0x12
        /*001a*/ 	.short	(.L_5 - .L_4)
	.align		4
.L_4:
        /*001c*/ 	.word	index@(_Z25matrix_vector_dot_productPiS_S_i)
        /*0020*/ 	.word	0x00000000
.L_5:


//--------------------- .nv.compat                --------------------------
	.section	.nv.compat,"",@"SHT_CUDA_COMPAT_INFO"
	.align	4
        /*0000*/ 	.byte	0x02, 0x09, 0x00, 0x00, 0x02, 0x02, 0x01, 0x00, 0x02, 0x05, 0x05, 0x00, 0x03, 0x07, 0x01, 0x01
        /*0010*/ 	.byte	0x02, 0x03, 0x00, 0x00, 0x02, 0x06, 0x01, 0x00, 0x04, 0x0b, 0x08, 0x00, 0x09, 0x00, 0x00, 0x00
        /*0020*/ 	.byte	0x00, 0x00, 0x00, 0x00


//--------------------- .nv.info._Z25matrix_vector_dot_productPiS_S_i --------------------------
	.section	.nv.info._Z25matrix_vector_dot_productPiS_S_i,"",@"SHT_CUDA_INFO"
	.sectionflags	@""
	.align	4


	//----- nvinfo : EIATTR_CUDA_API_VERSION
	.align		4
        /*0000*/ 	.byte	0x04, 0x37
        /*0002*/ 	.short	(.L_7 - .L_6)
.L_6:
        /*0004*/ 	.word	0x00000082


	//----- nvinfo : EIATTR_KPARAM_INFO
	.align		4
.L_7:
        /*0008*/ 	.byte	0x04, 0x17
        /*000a*/ 	.short	(.L_9 - .L_8)
.L_8:
        /*000c*/ 	.word	0x00000000
        /*0010*/ 	.short	0x0003
        /*0012*/ 	.short	0x0018
        /*0014*/ 	.byte	0x00, 0xf0, 0x11, 0x00


	//----- nvinfo : EIATTR_KPARAM_INFO
	.align		4
.L_9:
        /*0018*/ 	.byte	0x04, 0x17
        /*001a*/ 	.short	(.L_11 - .L_10)
.L_10:
        /*001c*/ 	.word	0x00000000
        /*0020*/ 	.short	0x0002
        /*0022*/ 	.short	0x0010
        /*0024*/ 	.byte	0x00, 0xf5, 0x21, 0x00


	//----- nvinfo : EIATTR_KPARAM_INFO
	.align		4
.L_11:
        /*0028*/ 	.byte	0x04, 0x17
        /*002a*/ 	.short	(.L_13 - .L_12)
.L_12:
        /*002c*/ 	.word	0x00000000
        /*0030*/ 	.short	0x0001
        /*0032*/ 	.short	0x0008
        /*0034*/ 	.byte	0x00, 0xf5, 0x21, 0x00


	//----- nvinfo : EIATTR_KPARAM_INFO
	.align		4
.L_13:
        /*0038*/ 	.byte	0x04, 0x17
        /*003a*/ 	.short	(.L_15 - .L_14)
.L_14:
        /*003c*/ 	.word	0x00000000
        /*0040*/ 	.short	0x0000
        /*0042*/ 	.short	0x0000
        /*0044*/ 	.byte	0x00, 0xf5, 0x21, 0x00


	//----- nvinfo : EIATTR_SPARSE_MMA_MASK
	.align		4
.L_15:
        /*0048*/ 	.byte	0x03, 0x50
        /*004a*/ 	.short	0x0000


	//----- nvinfo : EIATTR_MAXREG_COUNT
	.align		4
        /*004c*/ 	.byte	0x03, 0x1b
        /*004e*/ 	.short	0x00ff


	//----- nvinfo : EIATTR_NUM_BARRIERS
	.align		4
        /*0050*/ 	.byte	0x02, 0x4c
        /*0052*/ 	.byte	0x01
	.zero		1


	//----- nvinfo : EIATTR_MERCURY_ISA_VERSION
	.align		4
        /*0054*/ 	.byte	0x03, 0x5f
        /*0056*/ 	.short	0x0101


	//----- nvinfo : EIATTR_VRC_CTA_INIT_COUNT
	.align		4
        /*0058*/ 	.byte	0x02, 0x4a
	.zero		1
	.zero		1


	//----- nvinfo : EIATTR_EXIT_INSTR_OFFSETS
	.align		4
        /*005c*/ 	.byte	0x04, 0x1c
        /*005e*/ 	.short	(.L_17 - .L_16)


	//   ....[0]....
.L_16:
        /*0060*/ 	.word	0x00000200


	//   ....[1]....
        /*0064*/ 	.word	0x00000600


	//----- nvinfo : EIATTR_CRS_STACK_SIZE
	.align		4
.L_17:
        /*0068*/ 	.byte	0x04, 0x1e
        /*006a*/ 	.short	(.L_19 - .L_18)
.L_18:
        /*006c*/ 	.word	0x00000000


	//----- nvinfo : EIATTR_CBANK_PARAM_SIZE
	.align		4
.L_19:
        /*0070*/ 	.byte	0x03, 0x19
        /*0072*/ 	.short	0x001c


	//----- nvinfo : EIATTR_PARAM_CBANK
	.align		4
        /*0074*/ 	.byte	0x04, 0x0a
        /*0076*/ 	.short	(.L_21 - .L_20)
	.align		4
.L_20:
        /*0078*/ 	.word	index@(.nv.constant0._Z25matrix_vector_dot_productPiS_S_i)
        /*007c*/ 	.short	0x0380
        /*007e*/ 	.short	0x001c


	//----- nvinfo : EIATTR_SW_WAR
	.align		4
.L_21:
        /*0080*/ 	.byte	0x04, 0x36
        /*0082*/ 	.short	(.L_23 - .L_22)
.L_22:
        /*0084*/ 	.word	0x00000008
.L_23:


//--------------------- .nv.callgraph             --------------------------
	.section	.nv.callgraph,"",@"SHT_CUDA_CALLGRAPH"
	.align	4
	.sectionentsize	8
	.align		4
        /*0000*/ 	.word	0x00000000
	.align		4
        /*0004*/ 	.word	0xffffffff
	.align		4
        /*0008*/ 	.word	0x00000000
	.align		4
        /*000c*/ 	.word	0xfffffffe
	.align		4
        /*0010*/ 	.word	0x00000000
	.align		4
        /*0014*/ 	.word	0xfffffffd
	.align		4
        /*0018*/ 	.word	0x00000000
	.align		4
        /*001c*/ 	.word	0xfffffffc


//--------------------- .text._Z25matrix_vector_dot_productPiS_S_i --------------------------
	.section	.text._Z25matrix_vector_dot_productPiS_S_i,"ax",@progbits
	.align	128
        .global         _Z25matrix_vector_dot_productPiS_S_i
        .type           _Z25matrix_vector_dot_productPiS_S_i,@function
        .size           _Z25matrix_vector_dot_productPiS_S_i,(.L_x_9 - _Z25matrix_vector_dot_productPiS_S_i)
        .other          _Z25matrix_vector_dot_productPiS_S_i,@"STO_CUDA_ENTRY STV_DEFAULT"
_Z25matrix_vector_dot_productPiS_S_i:
.text._Z25matrix_vector_dot_productPiS_S_i:
[----:B------:R-:W-:Y:S01]  /*0000*/  LDC R1, c[0x0][0x37c] ;  /* 0x0000df00ff017b82 */ /* 0x000fe20000000800 */
[----:B------:R-:W0:Y:S07]  /*0010*/  S2R R2, SR_TID.X ;  /* 0x0000000000027919 */ /* 0x000e2e0000002100 */
[----:B------:R-:W0:Y:S01]  /*0020*/  LDC R21, c[0x0][0x398] ;  /* 0x0000e600ff157b82 */ /* 0x000e220000000800 */
[----:B------:R-:W1:Y:S01]  /*0030*/  LDCU.64 UR6, c[0x0][0x358] ;  /* 0x00006b00ff0677ac */ /* 0x000e620008000a00 */
[----:B------:R-:W-:Y:S01]  /*0040*/  BSSY.RECONVERGENT B0, `(.L_x_0) ;  /* 0x0000019000007945 */ /* 0x000fe20003800200 */
[----:B------:R-:W2:Y:S01]  /*0050*/  S2R R20, SR_CTAID.X ;  /* 0x0000000000147919 */ /* 0x000ea20000002500 */
[----:B0-----:R-:W-:-:S13]  /*0060*/  ISETP.GE.AND P0, PT, R2, R21, PT ;  /* 0x000000150200720c */ /* 0x001fda0003f06270 */
[----:B-12---:R-:W-:Y:S05]  /*0070*/  @P0 BRA `(.L_x_1) ;  /* 0x00000000003c0947 */ /* 0x006fea0003800000 */
[----:B------:R-:W0:Y:S01]  /*0080*/  LDC.64 R4, c[0x0][0x380] ;  /* 0x0000e000ff047b82 */ /* 0x000e220000000a00 */
[----:B------:R-:W-:-:S07]  /*0090*/  IMAD R3, R20, R21, R2 ;  /* 0x0000001514037224 */ /* 0x000fce00078e0202 */
[----:B------:R-:W1:Y:S01]  /*00a0*/  LDC.64 R6, c[0x0][0x388] ;  /* 0x0000e200ff067b82 */ /* 0x000e620000000a00 */
[----:B0-----:R-:W-:-:S06]  /*00b0*/  IMAD.WIDE.U32 R4, R3, 0x4, R4 ;  /* 0x0000000403047825 */ /* 0x001fcc00078e0004 */
[----:B------:R-:W2:Y:S01]  /*00c0*/  LDG.E R4, desc[UR6][R4.64] ;  /* 0x0000000604047981 */ /* 0x000ea2000c1e1900 */
[----:B-1----:R-:W-:-:S06]  /*00d0*/  IMAD.WIDE.U32 R6, R2, 0x4, R6 ;  /* 0x0000000402067825 */ /* 0x002fcc00078e0006 */
[----:B------:R-:W2:Y:S01]  /*00e0*/  LDG.E R7, desc[UR6][R6.64] ;  /* 0x0000000606077981 */ /* 0x000ea2000c1e1900 */
[----:B------:R-:W0:Y:S01]  /*00f0*/  S2UR UR5, SR_CgaCtaId ;  /* 0x00000000000579c3 */ /* 0x000e220000008800 */
[----:B------:R-:W-:Y:S02]  /*0100*/  UMOV UR4, 0x400 ;  /* 0x0000040000047882 */ /* 0x000fe40000000000 */
[----:B0-----:R-:W-:-:S06]  /*0110*/  ULEA UR4, UR5, UR4, 0x18 ;  /* 0x0000000405047291 */ /* 0x001fcc000f8ec0ff */
[----:B------:R-:W-:-:S04]  /*0120*/  IMAD.U32 R3, RZ, RZ, UR4 ;  /* 0x00000004ff037e24 */ /* 0x000fc8000f8e00ff */
[----:B------:R-:W-:Y:S02]  /*0130*/  IMAD R9, R2, 0x4, R3 ;  /* 0x0000000402097824 */ /* 0x000fe400078e0203 */
[----:B--2---:R-:W-:-:S05]  /*0140*/  IMAD R0, R4, R7, RZ ;  /* 0x0000000704007224 */ /* 0x004fca00078e02ff */
[----:B------:R1:W-:Y:S01]  /*0150*/  STS [R9], R0 ;  /* 0x0000000009007388 */ /* 0x0003e20000000800 */
[----:B------:R-:W-:Y:S05]  /*0160*/  BRA `(.L_x_2) ;  /* 0x0000000000187947 */ /* 0x000fea0003800000 */
.L_x_1:
[----:B------:R-:W0:Y:S01]  /*0170*/  S2UR UR5, SR_CgaCtaId ;  /* 0x00000000000579c3 */ /* 0x000e220000008800 */
[----:B------:R-:W-:Y:S02]  /*0180*/  UMOV UR4, 0x400 ;  /* 0x0000040000047882 */ /* 0x000fe40000000000 */
[----:B0-----:R-:W-:-:S06]  /*0190*/  ULEA UR4, UR5, UR4, 0x18 ;  /* 0x0000000405047291 */ /* 0x001fcc000f8ec0ff */
[----:B------:R-:W-:-:S04]  /*01a0*/  IMAD.U32 R3, RZ, RZ, UR4 ;  /* 0x00000004ff037e24 */ /* 0x000fc8000f8e00ff */
[----:B------:R-:W-:-:S05]  /*01b0*/  IMAD R0, R2, 0x4, R3 ;  /* 0x0000000402007824 */ /* 0x000fca00078e0203 */
[----:B------:R0:W-:Y:S02]  /*01c0*/  STS [R0], RZ ;  /* 0x000000ff00007388 */ /* 0x0001e40000000800 */
.L_x_2:
[----:B------:R-:W-:Y:S05]  /*01d0*/  BSYNC.RECONVERGENT B0 ;  /* 0x0000000000007941 */ /* 0x000fea0003800200 */
.L_x_0:
[----:B------:R-:W-:Y:S01]  /*01e0*/  BAR.SYNC.DEFER_BLOCKING 0x0 ;  /* 0x0000000000007b1d */ /* 0x000fe20000010000 */
[----:B------:R-:W-:-:S13]  /*01f0*/  ISETP.NE.AND P0, PT, R2, RZ, PT ;  /* 0x000000ff0200720c */ /* 0x000fda0003f05270 */
[----:B------:R-:W-:Y:S05]  /*0200*/  @P0 EXIT ;  /* 0x000000000000094d */ /* 0x000fea0003800000 */
[----:B------:R-:W-:Y:S01]  /*0210*/  ISETP.GE.AND P0, PT, R21, 0x1, PT ;  /* 0x000000011500780c */ /* 0x000fe20003f06270 */
[----:B------:R-:W-:-:S12]  /*0220*/  IMAD.MOV.U32 R2, RZ, RZ, RZ ;  /* 0x000000ffff027224 */ /* 0x000fd800078e00ff */
[----:B------:R-:W-:Y:S05]  /*0230*/  @!P0 BRA `(.L_x_3) ;  /* 0x0000000000e48947 */ /* 0x000fea0003800000 */
[C---:B------:R-:W-:Y:S01]  /*0240*/  ISETP.GE.U32.AND P1, PT, R21.reuse, 0x10, PT ;  /* 0x000000101500780c */ /* 0x040fe20003f26070 */
[----:B01----:R-:W-:Y:S01]  /*0250*/  IMAD.MOV.U32 R0, RZ, RZ, RZ ;  /* 0x000000ffff007224 */ /* 0x003fe200078e00ff */
[----:B------:R-:W-:Y:S01]  /*0260*/  LOP3.LUT R24, R21, 0xf, RZ, 0xc0, !PT ;  /* 0x0000000f15187812 */ /* 0x000fe200078ec0ff */
[----:B------:R-:W-:-:S03]  /*0270*/  IMAD.MOV.U32 R2, RZ, RZ, RZ ;  /* 0x000000ffff027224 */ /* 0x000fc600078e00ff */
[----:B------:R-:W-:-:S07]  /*0280*/  ISETP.NE.AND P0, PT, R24, RZ, PT ;  /* 0x000000ff1800720c */ /* 0x000fce0003f05270 */
[----:B------:R-:W-:Y:S06]  /*0290*/  @!P1 BRA `(.L_x_4) ;  /* 0x0000000000509947 */ /* 0x000fec0003800000 */
[----:B------:R-:W-:Y:S01]  /*02a0*/  LOP3.LUT R0, R21, 0x7ffffff0, RZ, 0xc0, !PT ;  /* 0x7ffffff015007812 */ /* 0x000fe200078ec0ff */
[----:B------:R-:W-:Y:S02]  /*02b0*/  VIADD R23, R3, 0x20 ;  /* 0x0000002003177836 */ /* 0x000fe40000000000 */
[----:B------:R-:W-:Y:S02]  /*02c0*/  IMAD.MOV.U32 R2, RZ, RZ, RZ ;  /* 0x000000ffff027224 */ /* 0x000fe400078e00ff */
[----:B------:R-:W-:-:S07]  /*02d0*/  IMAD.MOV R22, RZ, RZ, -R0 ;  /* 0x000000ffff167224 */ /* 0x000fce00078e0a00 */
.L_x_5:
[----:B------:R-:W0:Y:S01]  /*02e0*/  LDS.128 R4, [R23+-0x20] ;  /* 0xffffe00017047984 */ /* 0x000e220000000c00 */
[----:B------:R-:W-:-:S03]  /*02f0*/  VIADD R22, R22, 0x10 ;  /* 0x0000001016167836 */ /* 0x000fc60000000000 */
[----:B------:R-:W1:Y:S02]  /*0300*/  LDS.128 R8, [R23+-0x10] ;  /* 0xfffff00017087984 */ /* 0x000e640000000c00 */
[----:B------:R-:W-:Y:S02]  /*0310*/  ISETP.NE.AND P1, PT, R22, RZ, PT ;  /* 0x000000ff1600720c */ /* 0x000fe40003f25270 */
[----:B------:R-:W2:Y:S04]  /*0320*/  LDS.128 R12, [R23] ;  /* 0x00000000170c7984 */ /* 0x000ea80000000c00 */
[----:B------:R3:W4:Y:S02]  /*0330*/  LDS.128 R16, [R23+0x10] ;  /* 0x0000100017107984 */ /* 0x0007240000000c00 */
[----:B---3--:R-:W-:Y:S01]  /*0340*/  VIADD R23, R23, 0x40 ;  /* 0x0000004017177836 */ /* 0x008fe20000000000 */
[----:B0-----:R-:W-:-:S04]  /*0350*/  IADD3 R4, PT, PT, R5, R4, R2 ;  /* 0x0000000405047210 */ /* 0x001fc80007ffe002 */
[----:B------:R-:W-:-:S04]  /*0360*/  IADD3 R4, PT, PT, R7, R6, R4 ;  /* 0x0000000607047210 */ /* 0x000fc80007ffe004 */
[----:B-1----:R-:W-:-:S04]  /*0370*/  IADD3 R4, PT, PT, R9, R8, R4 ;  /* 0x0000000809047210 */ /* 0x002fc80007ffe004 */
[----:B------:R-:W-:-:S04]  /*0380*/  IADD3 R4, PT, PT, R11, R10, R4 ;  /* 0x0000000a0b047210 */ /* 0x000fc80007ffe004 */
[----:B--2---:R-:W-:-:S04]  /*0390*/  IADD3 R4, PT, PT, R13, R12, R4 ;  /* 0x0000000c0d047210 */ /* 0x004fc80007ffe004 */
[----:B------:R-:W-:-:S04]  /*03a0*/  IADD3 R4, PT, PT, R15, R14, R4 ;  /* 0x0000000e0f047210 */ /* 0x000fc80007ffe004 */
[----:B----4-:R-:W-:-:S04]  /*03b0*/  IADD3 R4, PT, PT, R17, R16, R4 ;  /* 0x0000001011047210 */ /* 0x010fc80007ffe004 */
[----:B------:R-:W-:Y:S01]  /*03c0*/  IADD3 R2, PT, PT, R19, R18, R4 ;  /* 0x0000001213027210 */ /* 0x000fe20007ffe004 */
[----:B------:R-:W-:Y:S06]  /*03d0*/  @P1 BRA `(.L_x_5) ;  /* 0xfffffffc00c01947 */ /* 0x000fec000383ffff */
.L_x_4:
[----:B------:R-:W-:Y:S05]  /*03e0*/  @!P0 BRA `(.L_x_3) ;  /* 0x0000000000788947 */ /* 0x000fea0003800000 */
[----:B------:R-:W-:Y:S02]  /*03f0*/  ISETP.GE.U32.AND P0, PT, R24, 0x8, PT ;  /* 0x000000081800780c */ /* 0x000fe40003f06070 */
[----:B------:R-:W-:-:S04]  /*0400*/  LOP3.LUT R13, R21, 0x7, RZ, 0xc0, !PT ;  /* 0x00000007150d7812 */ /* 0x000fc800078ec0ff */
[----:B------:R-:W-:-:S07]  /*0410*/  ISETP.NE.AND P1, PT, R13, RZ, PT ;  /* 0x000000ff0d00720c */ /* 0x000fce0003f25270 */
[----:B------:R-:W-:Y:S06]  /*0420*/  @!P0 BRA `(.L_x_6) ;  /* 0x0000000000208947 */ /* 0x000fec0003800000 */
[C---:B------:R-:W-:Y:S02]  /*0430*/  IMAD R12, R0.reuse, 0x4, R3 ;  /* 0x00000004000c7824 */ /* 0x040fe400078e0203 */
[----:B------:R-:W-:-:S03]  /*0440*/  VIADD R0, R0, 0x8 ;  /* 0x0000000800007836 */ /* 0x000fc60000000000 */
[----:B------:R-:W0:Y:S04]  /*0450*/  LDS.128 R4, [R12] ;  /* 0x000000000c047984 */ /* 0x000e280000000c00 */
[----:B------:R-:W1:Y:S01]  /*0460*/  LDS.128 R8, [R12+0x10] ;  /* 0x000010000c087984 */ /* 0x000e620000000c00 */
[----:B0-----:R-:W-:-:S04]  /*0470*/  IADD3 R4, PT, PT, R5, R4, R2 ;  /* 0x0000000405047210 */ /* 0x001fc80007ffe002 */
[----:B------:R-:W-:-:S04]  /*0480*/  IADD3 R4, PT, PT, R7, R6, R4 ;  /* 0x0000000607047210 */ /* 0x000fc80007ffe004 */
[----:B-1----:R-:W-:-:S04]  /*0490*/  IADD3 R4, PT, PT, R9, R8, R4 ;  /* 0x0000000809047210 */ /* 0x002fc80007ffe004 */
[----:B------:R-:W-:-:S07]  /*04a0*/  IADD3 R2, PT, PT, R11, R10, R4 ;  /* 0x0000000a0b027210 */ /* 0x000fce0007ffe004 */
.L_x_6:
[----:B------:R-:W-:Y:S05]  /*04b0*/  @!P1 BRA `(.L_x_3) ;  /* 0x0000000000449947 */ /* 0x000fea0003800000 */
[----:B------:R-:W-:Y:S02]  /*04c0*/  ISETP.GE.U32.AND P0, PT, R13, 0x4, PT ;  /* 0x000000040d00780c */ /* 0x000fe40003f06070 */
[----:B------:R-:W-:-:S04]  /*04d0*/  LOP3.LUT R21, R21, 0x3, RZ, 0xc0, !PT ;  /* 0x0000000315157812 */ /* 0x000fc800078ec0ff */
[----:B------:R-:W-:-:S07]  /*04e0*/  ISETP.NE.AND P1, PT, R21, RZ, PT ;  /* 0x000000ff1500720c */ /* 0x000fce0003f25270 */
[C---:B------:R-:W-:Y:S02]  /*04f0*/  @P0 IMAD R4, R0.reuse, 0x4, R3 ;  /* 0x0000000400040824 */ /* 0x040fe400078e0203 */
[----:B------:R-:W-:-:S04]  /*0500*/  @P0 VIADD R0, R0, 0x4 ;  /* 0x0000000400000836 */ /* 0x000fc80000000000 */
[----:B------:R-:W0:Y:S02]  /*0510*/  @P0 LDS.128 R4, [R4] ;  /* 0x0000000004040984 */ /* 0x000e240000000c00 */
[----:B0-----:R-:W-:-:S04]  /*0520*/  @P0 IADD3 R5, PT, PT, R5, R4, R2 ;  /* 0x0000000405050210 */ /* 0x001fc80007ffe002 */
[----:B------:R-:W-:Y:S01]  /*0530*/  @P0 IADD3 R2, PT, PT, R7, R6, R5 ;  /* 0x0000000607020210 */ /* 0x000fe20007ffe005 */
[----:B------:R-:W-:Y:S06]  /*0540*/  @!P1 BRA `(.L_x_3) ;  /* 0x0000000000209947 */ /* 0x000fec0003800000 */
[----:B------:R-:W-:Y:S02]  /*0550*/  IMAD R0, R0, 0x4, R3 ;  /* 0x0000000400007824 */ /* 0x000fe400078e0203 */
[----:B------:R-:W-:-:S07]  /*0560*/  IMAD.MOV R21, RZ, RZ, -R21 ;  /* 0x000000ffff157224 */ /* 0x000fce00078e0a15 */
.L_x_7:
[----:B------:R0:W1:Y:S01]  /*0570*/  LDS R3, [R0] ;  /* 0x0000000000037984 */ /* 0x0000620000000800 */
[----:B------:R-:W-:-:S05]  /*0580*/  VIADD R21, R21, 0x1 ;  /* 0x0000000115157836 */ /* 0x000fca0000000000 */
[----:B------:R-:W-:Y:S01]  /*0590*/  ISETP.NE.AND P0, PT, R21, RZ, PT ;  /* 0x000000ff1500720c */ /* 0x000fe20003f05270 */
[----:B0-----:R-:W-:Y:S02]  /*05a0*/  VIADD R0, R0, 0x4 ;  /* 0x0000000400007836 */ /* 0x001fe40000000000 */
[----:B-1----:R-:W-:-:S10]  /*05b0*/  IMAD.IADD R2, R3, 0x1, R2 ;  /* 0x0000000103027824 */ /* 0x002fd400078e0202 */
[----:B------:R-:W-:Y:S05]  /*05c0*/  @P0 BRA `(.L_x_7) ;  /* 0xfffffffc00e80947 */ /* 0x000fea000383ffff */
.L_x_3:
[----:B------:R-:W2:Y:S02]  /*05d0*/  LDC.64 R4, c[0x0][0x390] ;  /* 0x0000e400ff047b82 */ /* 0x000ea40000000a00 */
[----:B--2---:R-:W-:-:S05]  /*05e0*/  IMAD.WIDE.U32 R20, R20, 0x4, R4 ;  /* 0x0000000414147825 */ /* 0x004fca00078e0004 */
[----:B------:R-:W-:Y:S01]  /*05f0*/  STG.E desc[UR6][R20.64], R2 ;  /* 0x0000000214007986 */ /* 0x000fe2000c101906 */
[----:B------:R-:W-:Y:S05]  /*0600*/  EXIT ;  /* 0x000000000000794d */ /* 0x000fea0003800000 */
.L_x_8:
[----:B------:R-:W-:-:S00]  /*0610*/  BRA `(.L_x_8) ;  /* 0xfffffffc00fc7947 */ /* 0x000fc0000383ffff */
[----:B------:R-:W-:-:S00]  /*0620*/  NOP ;  /* 0x0000000000007918 */ /* 0x000fc00000000000 */
        /* <DEDUP_REMOVED lines=13> */
.L_x_9:


//--------------------- .nv.shared._Z25matrix_vector_dot_productPiS_S_i --------------------------
	.section	.nv.shared._Z25matrix_vector_dot_productPiS_S_i,"aw",@nobits
	.sectionflags	@""
	.align	4
.nv.shared._Z25matrix_vector_dot_productPiS_S_i:
	.zero		1064


//--------------------- .nv.shared.reserved.0     --------------------------
	.section	.nv.shared.reserved.0,"aw",@nobits
	.weak		__nv_reservedSMEM_offset_0_alias
	.size		__nv_reservedSMEM_offset_0_alias, 0, 64
	.other		__nv_reservedSMEM_offset_0_alias,@"STO_CUDA_RESERVED_SHARED STV_DEFAULT"
__nv_reservedSMEM_offset_0_alias:
	.zero		0
	.zero		64


//--------------------- .nv.constant0._Z25matrix_vector_dot_productPiS_S_i --------------------------
	.section	.nv.constant0._Z25matrix_vector_dot_productPiS_S_i,"a",@progbits
	.sectionflags	@""
	.align	4
.nv.constant0._Z25matrix_vector_dot_productPiS_S_i:
	.zero		924


//--------------------- SYMBOLS --------------------------

	.type		.nv.reservedSmem.offset0,@object
	.size		.nv.reservedSmem.offset0,0x4
	.type		.nv.reservedSmem.cap,@object
	.size		.nv.reservedSmem.cap,0x4
